//
// Generated by NVIDIA NVVM Compiler
//
// Compiler Build ID: CL-36424714
// Cuda compilation tools, release 13.0, V13.0.88
// Based on NVVM 20.0.0
//

.version 9.0
.target sm_100
.address_size 64

	// .globl	_Z12syncCaculatePdS_S_ii
.extern .func  (.param .b64 func_retval0) malloc
(
	.param .b64 malloc_param_0
)
;

.visible .entry _Z12syncCaculatePdS_S_ii(
	.param .u64 .ptr .align 1 _Z12syncCaculatePdS_S_ii_param_0,
	.param .u64 .ptr .align 1 _Z12syncCaculatePdS_S_ii_param_1,
	.param .u64 .ptr .align 1 _Z12syncCaculatePdS_S_ii_param_2,
	.param .u32 _Z12syncCaculatePdS_S_ii_param_3,
	.param .u32 _Z12syncCaculatePdS_S_ii_param_4
)
{
	.reg .pred 	%p<14>;
	.reg .b16 	%rs<4>;
	.reg .b32 	%r<31>;
	.reg .b64 	%rd<47>;
	.reg .b64 	%fd<52>;

	ld.param.u64 	%rd22, [_Z12syncCaculatePdS_S_ii_param_0];
	ld.param.u64 	%rd23, [_Z12syncCaculatePdS_S_ii_param_1];
	ld.param.u64 	%rd21, [_Z12syncCaculatePdS_S_ii_param_2];
	ld.param.u32 	%r12, [_Z12syncCaculatePdS_S_ii_param_3];
	cvta.to.global.u64 	%rd1, %rd23;
	cvta.to.global.u64 	%rd2, %rd22;
	cvta.to.global.u64 	%rd3, %rd21;
	mov.u32 	%r14, %tid.x;
	mul.lo.s32 	%r1, %r12, %r14;
	shl.b32 	%r2, %r1, 9;
	shl.b32 	%r15, %r12, 12;
	mul.wide.s32 	%rd24, %r2, 8;
	add.s64 	%rd4, %rd1, %rd24;
	add.s64 	%rd5, %rd2, %rd24;
	cvt.s64.s32 	%rd6, %r15;
	setp.eq.s32 	%p1, %r15, 0;
	@%p1 bra 	$L__BB0_3;
	mov.b64 	%rd42, 0;
$L__BB0_2:
	add.s64 	%rd26, %rd5, %rd42;
	ld.global.u8 	%rs1, [%rd26];
	add.s64 	%rd27, %rd4, %rd42;
	st.global.u8 	[%rd27], %rs1;
	add.s64 	%rd42, %rd42, 1;
	setp.lt.u64 	%p2, %rd42, %rd6;
	@%p2 bra 	$L__BB0_2;
$L__BB0_3:
	ld.param.u32 	%r24, [_Z12syncCaculatePdS_S_ii_param_4];
	setp.eq.s32 	%p3, %r24, 1;
	@%p3 bra 	$L__BB0_20;
	cvt.u32.u64 	%r16, %rd6;
	setp.eq.s32 	%p4, %r16, 0;
	add.s64 	%rd9, %rd3, %rd24;
	@%p4 bra 	$L__BB0_7;
	mov.b64 	%rd43, 0;
$L__BB0_6:
	add.s64 	%rd30, %rd5, %rd43;
	ld.global.u8 	%rs2, [%rd30];
	add.s64 	%rd31, %rd9, %rd43;
	st.global.u8 	[%rd31], %rs2;
	add.s64 	%rd43, %rd43, 1;
	setp.lt.u64 	%p5, %rd43, %rd6;
	@%p5 bra 	$L__BB0_6;
$L__BB0_7:
	ld.param.u32 	%r25, [_Z12syncCaculatePdS_S_ii_param_4];
	setp.lt.s32 	%p6, %r25, 2;
	@%p6 bra 	$L__BB0_20;
	add.s64 	%rd12, %rd2, 32768;
	mov.b32 	%r27, 0;
$L__BB0_9:
	setp.lt.s32 	%p7, %r12, 1;
	@%p7 bra 	$L__BB0_16;
	mov.u32 	%r28, %r1;
$L__BB0_11:
	ld.param.u64 	%rd41, [_Z12syncCaculatePdS_S_ii_param_2];
	shl.b32 	%r5, %r28, 9;
	mul.wide.u32 	%rd32, %r5, 8;
	cvta.to.global.u64 	%rd33, %rd41;
	add.s64 	%rd34, %rd33, %rd32;
	add.s64 	%rd13, %rd34, 64;
	mov.b32 	%r29, 0;
$L__BB0_12:
	mul.wide.u32 	%rd35, %r29, 8;
	add.s64 	%rd45, %rd12, %rd35;
	mov.f64 	%fd51, 0d0000000000000000;
	mov.b32 	%r30, 0;
	mov.u64 	%rd44, %rd13;
$L__BB0_13:
	ld.global.f64 	%fd4, [%rd44+-64];
	ld.global.f64 	%fd5, [%rd45+-32768];
	fma.rn.f64 	%fd6, %fd4, %fd5, %fd51;
	ld.global.f64 	%fd7, [%rd44+-56];
	ld.global.f64 	%fd8, [%rd45+-28672];
	fma.rn.f64 	%fd9, %fd7, %fd8, %fd6;
	ld.global.f64 	%fd10, [%rd44+-48];
	ld.global.f64 	%fd11, [%rd45+-24576];
	fma.rn.f64 	%fd12, %fd10, %fd11, %fd9;
	ld.global.f64 	%fd13, [%rd44+-40];
	ld.global.f64 	%fd14, [%rd45+-20480];
	fma.rn.f64 	%fd15, %fd13, %fd14, %fd12;
	ld.global.f64 	%fd16, [%rd44+-32];
	ld.global.f64 	%fd17, [%rd45+-16384];
	fma.rn.f64 	%fd18, %fd16, %fd17, %fd15;
	ld.global.f64 	%fd19, [%rd44+-24];
	ld.global.f64 	%fd20, [%rd45+-12288];
	fma.rn.f64 	%fd21, %fd19, %fd20, %fd18;
	ld.global.f64 	%fd22, [%rd44+-16];
	ld.global.f64 	%fd23, [%rd45+-8192];
	fma.rn.f64 	%fd24, %fd22, %fd23, %fd21;
	ld.global.f64 	%fd25, [%rd44+-8];
	ld.global.f64 	%fd26, [%rd45+-4096];
	fma.rn.f64 	%fd27, %fd25, %fd26, %fd24;
	ld.global.f64 	%fd28, [%rd44];
	ld.global.f64 	%fd29, [%rd45];
	fma.rn.f64 	%fd30, %fd28, %fd29, %fd27;
	ld.global.f64 	%fd31, [%rd44+8];
	ld.global.f64 	%fd32, [%rd45+4096];
	fma.rn.f64 	%fd33, %fd31, %fd32, %fd30;
	ld.global.f64 	%fd34, [%rd44+16];
	ld.global.f64 	%fd35, [%rd45+8192];
	fma.rn.f64 	%fd36, %fd34, %fd35, %fd33;
	ld.global.f64 	%fd37, [%rd44+24];
	ld.global.f64 	%fd38, [%rd45+12288];
	fma.rn.f64 	%fd39, %fd37, %fd38, %fd36;
	ld.global.f64 	%fd40, [%rd44+32];
	ld.global.f64 	%fd41, [%rd45+16384];
	fma.rn.f64 	%fd42, %fd40, %fd41, %fd39;
	ld.global.f64 	%fd43, [%rd44+40];
	ld.global.f64 	%fd44, [%rd45+20480];
	fma.rn.f64 	%fd45, %fd43, %fd44, %fd42;
	ld.global.f64 	%fd46, [%rd44+48];
	ld.global.f64 	%fd47, [%rd45+24576];
	fma.rn.f64 	%fd48, %fd46, %fd47, %fd45;
	ld.global.f64 	%fd49, [%rd44+56];
	ld.global.f64 	%fd50, [%rd45+28672];
	fma.rn.f64 	%fd51, %fd49, %fd50, %fd48;
	add.s32 	%r30, %r30, 16;
	add.s64 	%rd45, %rd45, 65536;
	add.s64 	%rd44, %rd44, 128;
	setp.ne.s32 	%p8, %r30, 512;
	@%p8 bra 	$L__BB0_13;
	add.s32 	%r20, %r29, %r5;
	mul.wide.u32 	%rd36, %r20, 8;
	add.s64 	%rd37, %rd1, %rd36;
	st.global.f64 	[%rd37], %fd51;
	add.s32 	%r29, %r29, 1;
	setp.ne.s32 	%p9, %r29, 512;
	@%p9 bra 	$L__BB0_12;
	add.s32 	%r28, %r28, 1;
	add.s32 	%r21, %r1, %r12;
	setp.lt.s32 	%p10, %r28, %r21;
	@%p10 bra 	$L__BB0_11;
$L__BB0_16:
	setp.eq.s32 	%p11, %r16, 0;
	@%p11 bra 	$L__BB0_19;
	mov.b64 	%rd46, 0;
$L__BB0_18:
	add.s64 	%rd39, %rd4, %rd46;
	ld.global.u8 	%rs3, [%rd39];
	add.s64 	%rd40, %rd9, %rd46;
	st.global.u8 	[%rd40], %rs3;
	add.s64 	%rd46, %rd46, 1;
	setp.lt.u64 	%p12, %rd46, %rd6;
	@%p12 bra 	$L__BB0_18;
$L__BB0_19:
	ld.param.u32 	%r26, [_Z12syncCaculatePdS_S_ii_param_4];
	bar.sync 	0;
	add.s32 	%r11, %r27, 1;
	add.s32 	%r23, %r26, -2;
	setp.ne.s32 	%p13, %r27, %r23;
	mov.u32 	%r27, %r11;
	@%p13 bra 	$L__BB0_9;
$L__BB0_20:
	ret;

}
	// .globl	_Z18synccalculate_fastPdi
.visible .entry _Z18synccalculate_fastPdi(
	.param .u64 .ptr .align 1 _Z18synccalculate_fastPdi_param_0,
	.param .u32 _Z18synccalculate_fastPdi_param_1
)
{
	.reg .pred 	%p<7>;
	.reg .b16 	%rs<2>;
	.reg .b32 	%r<23>;
	.reg .b64 	%rd<28>;
	.reg .b64 	%fd<52>;

	ld.param.u64 	%rd15, [_Z18synccalculate_fastPdi_param_0];
	ld.param.u32 	%r10, [_Z18synccalculate_fastPdi_param_1];
	cvta.to.global.u64 	%rd1, %rd15;
	mov.u32 	%r11, %tid.x;
	mul.lo.s32 	%r1, %r10, %r11;
	shl.b32 	%r12, %r10, 12;
	cvt.s64.s32 	%rd2, %r12;
	{ // callseq 0, 0
	.param .b64 param0;
	st.param.b64 	[param0], %rd2;
	.param .b64 retval0;
	call.uni (retval0), 
	malloc, 
	(
	param0
	);
	ld.param.b64 	%rd16, [retval0];
	} // callseq 0
	setp.lt.s32 	%p1, %r10, 1;
	@%p1 bra 	$L__BB1_7;
	add.s64 	%rd4, %rd1, 32768;
	add.s64 	%rd5, %rd1, 64;
	add.s32 	%r2, %r1, %r10;
	mov.u32 	%r20, %r1;
$L__BB1_2:
	sub.s32 	%r14, %r20, %r1;
	shl.b32 	%r4, %r14, 9;
	shl.b32 	%r15, %r20, 9;
	mul.wide.u32 	%rd17, %r15, 8;
	add.s64 	%rd6, %rd5, %rd17;
	mov.b32 	%r21, 0;
$L__BB1_3:
	mul.wide.u32 	%rd18, %r21, 8;
	add.s64 	%rd26, %rd4, %rd18;
	mov.f64 	%fd51, 0d0000000000000000;
	mov.b32 	%r22, 0;
	mov.u64 	%rd25, %rd6;
$L__BB1_4:
	ld.global.f64 	%fd4, [%rd25+-64];
	ld.global.f64 	%fd5, [%rd26+-32768];
	fma.rn.f64 	%fd6, %fd4, %fd5, %fd51;
	ld.global.f64 	%fd7, [%rd25+-56];
	ld.global.f64 	%fd8, [%rd26+-28672];
	fma.rn.f64 	%fd9, %fd7, %fd8, %fd6;
	ld.global.f64 	%fd10, [%rd25+-48];
	ld.global.f64 	%fd11, [%rd26+-24576];
	fma.rn.f64 	%fd12, %fd10, %fd11, %fd9;
	ld.global.f64 	%fd13, [%rd25+-40];
	ld.global.f64 	%fd14, [%rd26+-20480];
	fma.rn.f64 	%fd15, %fd13, %fd14, %fd12;
	ld.global.f64 	%fd16, [%rd25+-32];
	ld.global.f64 	%fd17, [%rd26+-16384];
	fma.rn.f64 	%fd18, %fd16, %fd17, %fd15;
	ld.global.f64 	%fd19, [%rd25+-24];
	ld.global.f64 	%fd20, [%rd26+-12288];
	fma.rn.f64 	%fd21, %fd19, %fd20, %fd18;
	ld.global.f64 	%fd22, [%rd25+-16];
	ld.global.f64 	%fd23, [%rd26+-8192];
	fma.rn.f64 	%fd24, %fd22, %fd23, %fd21;
	ld.global.f64 	%fd25, [%rd25+-8];
	ld.global.f64 	%fd26, [%rd26+-4096];
	fma.rn.f64 	%fd27, %fd25, %fd26, %fd24;
	ld.global.f64 	%fd28, [%rd25];
	ld.global.f64 	%fd29, [%rd26];
	fma.rn.f64 	%fd30, %fd28, %fd29, %fd27;
	ld.global.f64 	%fd31, [%rd25+8];
	ld.global.f64 	%fd32, [%rd26+4096];
	fma.rn.f64 	%fd33, %fd31, %fd32, %fd30;
	ld.global.f64 	%fd34, [%rd25+16];
	ld.global.f64 	%fd35, [%rd26+8192];
	fma.rn.f64 	%fd36, %fd34, %fd35, %fd33;
	ld.global.f64 	%fd37, [%rd25+24];
	ld.global.f64 	%fd38, [%rd26+12288];
	fma.rn.f64 	%fd39, %fd37, %fd38, %fd36;
	ld.global.f64 	%fd40, [%rd25+32];
	ld.global.f64 	%fd41, [%rd26+16384];
	fma.rn.f64 	%fd42, %fd40, %fd41, %fd39;
	ld.global.f64 	%fd43, [%rd25+40];
	ld.global.f64 	%fd44, [%rd26+20480];
	fma.rn.f64 	%fd45, %fd43, %fd44, %fd42;
	ld.global.f64 	%fd46, [%rd25+48];
	ld.global.f64 	%fd47, [%rd26+24576];
	fma.rn.f64 	%fd48, %fd46, %fd47, %fd45;
	ld.global.f64 	%fd49, [%rd25+56];
	ld.global.f64 	%fd50, [%rd26+28672];
	fma.rn.f64 	%fd51, %fd49, %fd50, %fd48;
	add.s32 	%r22, %r22, 16;
	add.s64 	%rd26, %rd26, 65536;
	add.s64 	%rd25, %rd25, 128;
	setp.ne.s32 	%p2, %r22, 512;
	@%p2 bra 	$L__BB1_4;
	add.s32 	%r17, %r21, %r4;
	mul.wide.u32 	%rd19, %r17, 8;
	add.s64 	%rd20, %rd16, %rd19;
	st.f64 	[%rd20], %fd51;
	add.s32 	%r21, %r21, 1;
	setp.ne.s32 	%p3, %r21, 512;
	@%p3 bra 	$L__BB1_3;
	add.s32 	%r20, %r20, 1;
	setp.lt.s32 	%p4, %r20, %r2;
	@%p4 bra 	$L__BB1_2;
$L__BB1_7:
	cvt.u32.u64 	%r18, %rd2;
	shl.b32 	%r19, %r1, 9;
	bar.sync 	0;
	mul.wide.s32 	%rd21, %r19, 8;
	add.s64 	%rd12, %rd1, %rd21;
	setp.eq.s32 	%p5, %r18, 0;
	@%p5 bra 	$L__BB1_10;
	mov.b64 	%rd27, 0;
$L__BB1_9:
	add.s64 	%rd23, %rd16, %rd27;
	ld.u8 	%rs1, [%rd23];
	add.s64 	%rd24, %rd12, %rd27;
	st.global.u8 	[%rd24], %rs1;
	add.s64 	%rd27, %rd27, 1;
	setp.lt.u64 	%p6, %rd27, %rd2;
	@%p6 bra 	$L__BB1_9;
$L__BB1_10:
	bar.sync 	0;
	ret;

}


// ===== COMPILED SASS (sm_100) =====

	.target	sm_100

	.elftype	@"ET_EXEC"


//--------------------- .note.nv.tkinfo           --------------------------
	.section	.note.nv.tkinfo,"",@"SHT_NOTE"
	.sectionflags	@"SHF_NOTE_NV_TKINFO"
	.tkinfo
        /*0018*/ 	.word	0x00000002
        /*0030*/ 	.string	""
        /*0030*/ 	.string	"ptxas"
        /*0030*/ 	.string	"Cuda compilation tools, release 13.0, V13.0.88"
        /*0030*/ 	.string	"Build cuda_13.0.r13.0/compiler.36424714_0"
        /*0030*/ 	.string	"-arch sm_100 -m 64 "



//--------------------- .note.nv.cuinfo           --------------------------
	.section	.note.nv.cuinfo,"",@"SHT_NOTE"
	.sectionflags	@"SHF_NOTE_NV_CUINFO"
        /*0018*/ 	.short	0x0002
        /*001a*/ 	.short	0x0064
        /*001c*/ 	.short	0x0082
	.zero		2


//--------------------- .nv.info                  --------------------------
	.section	.nv.info,"",@"SHT_CUDA_INFO"
	.align	4


	//----- nvinfo : EIATTR_REGCOUNT
	.align		4
        /*0000*/ 	.byte	0x04, 0x2f
        /*0002*/ 	.short	(.L_1 - .L_0)
	.align		4
.L_0:
        /*0004*/ 	.word	index@(_Z12syncCaculatePdS_S_ii)
        /*0008*/ 	.word	0x0000001c


	//----- nvinfo : EIATTR_FRAME_SIZE
	.align		4
.L_1:
        /*000c*/ 	.byte	0x04, 0x11
        /*000e*/ 	.short	(.L_3 - .L_2)
	.align		4
.L_2:
        /*0010*/ 	.word	index@(_Z12syncCaculatePdS_S_ii)
        /*0014*/ 	.word	0x00000000


	//----- nvinfo : EIATTR_REGCOUNT
	.align		4
.L_3:
        /*0018*/ 	.byte	0x04, 0x2f
        /*001a*/ 	.short	(.L_5 - .L_4)
	.align		4
.L_4:
        /*001c*/ 	.word	index@(_Z18synccalculate_fastPdi)
        /*0020*/ 	.word	0x00000023


	//----- nvinfo : EIATTR_FRAME_SIZE
	.align		4
.L_5:
        /*0024*/ 	.byte	0x04, 0x11
        /*0026*/ 	.short	(.L_7 - .L_6)
	.align		4
.L_6:
        /*0028*/ 	.word	index@(_Z18synccalculate_fastPdi)
        /*002c*/ 	.word	0x00000000


	//----- nvinfo : EIATTR_MIN_STACK_SIZE
	.align		4
.L_7:
        /*0030*/ 	.byte	0x04, 0x12
        /*0032*/ 	.short	(.L_9 - .L_8)
	.align		4
.L_8:
        /*0034*/ 	.word	index@(_Z18synccalculate_fastPdi)
        /*0038*/ 	.word	0x00000000


	//----- nvinfo : EIATTR_MIN_STACK_SIZE
	.align		4
.L_9:
        /*003c*/ 	.byte	0x04, 0x12
        /*003e*/ 	.short	(.L_11 - .L_10)
	.align		4
.L_10:
        /*0040*/ 	.word	index@(_Z12syncCaculatePdS_S_ii)
        /*0044*/ 	.word	0x00000000
.L_11:


//--------------------- .nv.compat                --------------------------
	.section	.nv.compat,"",@"SHT_CUDA_COMPAT_INFO"
	.align	4
        /*0000*/ 	.byte	0x02, 0x09, 0x00, 0x00, 0x02, 0x02, 0x01, 0x00, 0x02, 0x05, 0x05, 0x00, 0x03, 0x07, 0x01, 0x01
        /*0010*/ 	.byte	0x02, 0x03, 0x00, 0x00, 0x02, 0x06, 0x01, 0x00, 0x04, 0x0b, 0x08, 0x00, 0x01, 0x00, 0x00, 0x00
        /*0020*/ 	.byte	0x00, 0x00, 0x00, 0x00


//--------------------- .nv.info._Z18synccalculate_fastPdi --------------------------
	.section	.nv.info._Z18synccalculate_fastPdi,"",@"SHT_CUDA_INFO"
	.sectionflags	@""
	.align	4


	//----- nvinfo : EIATTR_CUDA_API_VERSION
	.align		4
        /*0000*/ 	.byte	0x04, 0x37
        /*0002*/ 	.short	(.L_13 - .L_12)
.L_12:
        /*0004*/ 	.word	0x00000082


	//----- nvinfo : EIATTR_KPARAM_INFO
	.align		4
.L_13:
        /*0008*/ 	.byte	0x04, 0x17
        /*000a*/ 	.short	(.L_15 - .L_14)
.L_14:
        /*000c*/ 	.word	0x00000000
        /*0010*/ 	.short	0x0001
        /*0012*/ 	.short	0x0008
        /*0014*/ 	.byte	0x00, 0xf0, 0x11, 0x00


	//----- nvinfo : EIATTR_KPARAM_INFO
	.align		4
.L_15:
        /*0018*/ 	.byte	0x04, 0x17
        /*001a*/ 	.short	(.L_17 - .L_16)
.L_16:
        /*001c*/ 	.word	0x00000000
        /*0020*/ 	.short	0x0000
        /*0022*/ 	.short	0x0000
        /*0024*/ 	.byte	0x00, 0xf5, 0x21, 0x00


	//----- nvinfo : EIATTR_SPARSE_MMA_MASK
	.align		4
.L_17:
        /*0028*/ 	.byte	0x03, 0x50
        /*002a*/ 	.short	0x0000


	//----- nvinfo : EIATTR_MAXREG_COUNT
	.align		4
        /*002c*/ 	.byte	0x03, 0x1b
        /*002e*/ 	.short	0x00ff


	//----- nvinfo : EIATTR_NUM_BARRIERS
	.align		4
        /*0030*/ 	.byte	0x02, 0x4c
        /*0032*/ 	.byte	0x01
	.zero		1


	//----- nvinfo : EIATTR_EXTERNS
	.align		4
        /*0034*/ 	.byte	0x04, 0x0f
        /*0036*/ 	.short	(.L_19 - .L_18)


	//   ....[0]....
	.align		4
.L_18:
        /*0038*/ 	.word	index@(malloc)


	//----- nvinfo : EIATTR_MERCURY_ISA_VERSION
	.align		4
.L_19:
        /*003c*/ 	.byte	0x03, 0x5f
        /*003e*/ 	.short	0x0101


	//----- nvinfo : EIATTR_VRC_CTA_INIT_COUNT
	.align		4
        /*0040*/ 	.byte	0x02, 0x4a
	.zero		1
	.zero		1


	//----- nvinfo : EIATTR_SYSCALL_OFFSETS
	.align		4
        /*0044*/ 	.byte	0x04, 0x46
        /*0046*/ 	.short	(.L_21 - .L_20)


	//   ....[0]....
.L_20:
        /*0048*/ 	.word	0x000000a0


	//----- nvinfo : EIATTR_EXIT_INSTR_OFFSETS
	.align		4
.L_21:
        /*004c*/ 	.byte	0x04, 0x1c
        /*004e*/ 	.short	(.L_23 - .L_22)


	//   ....[0]....
.L_22:
        /*0050*/ 	.word	0x00000b20


	//----- nvinfo : EIATTR_CRS_STACK_SIZE
	.align		4
.L_23:
        /*0054*/ 	.byte	0x04, 0x1e
        /*0056*/ 	.short	(.L_25 - .L_24)
.L_24:
        /*0058*/ 	.word	0x00000000


	//----- nvinfo : EIATTR_CBANK_PARAM_SIZE
	.align		4
.L_25:
        /*005c*/ 	.byte	0x03, 0x19
        /*005e*/ 	.short	0x000c


	//----- nvinfo : EIATTR_PARAM_CBANK
	.align		4
        /*0060*/ 	.byte	0x04, 0x0a
        /*0062*/ 	.short	(.L_27 - .L_26)
	.align		4
.L_26:
        /*0064*/ 	.word	index@(.nv.constant0._Z18synccalculate_fastPdi)
        /*0068*/ 	.short	0x0380
        /*006a*/ 	.short	0x000c


	//----- nvinfo : EIATTR_SW_WAR
	.align		4
.L_27:
        /*006c*/ 	.byte	0x04, 0x36
        /*006e*/ 	.short	(.L_29 - .L_28)
.L_28:
        /*0070*/ 	.word	0x00000008
.L_29:


//--------------------- .nv.info._Z12syncCaculatePdS_S_ii --------------------------
	.section	.nv.info._Z12syncCaculatePdS_S_ii,"",@"SHT_CUDA_INFO"
	.sectionflags	@""
	.align	4


	//----- nvinfo : EIATTR_CUDA_API_VERSION
	.align		4
        /*0000*/ 	.byte	0x04, 0x37
        /*0002*/ 	.short	(.L_31 - .L_30)
.L_30:
        /*0004*/ 	.word	0x00000082


	//----- nvinfo : EIATTR_KPARAM_INFO
	.align		4
.L_31:
        /*0008*/ 	.byte	0x04, 0x17
        /*000a*/ 	.short	(.L_33 - .L_32)
.L_32:
        /*000c*/ 	.word	0x00000000
        /*0010*/ 	.short	0x0004
        /*0012*/ 	.short	0x001c
        /*0014*/ 	.byte	0x00, 0xf0, 0x11, 0x00


	//----- nvinfo : EIATTR_KPARAM_INFO
	.align		4
.L_33:
        /*0018*/ 	.byte	0x04, 0x17
        /*001a*/ 	.short	(.L_35 - .L_34)
.L_34:
        /*001c*/ 	.word	0x00000000
        /*0020*/ 	.short	0x0003
        /*0022*/ 	.short	0x0018
        /*0024*/ 	.byte	0x00, 0xf0, 0x11, 0x00


	//----- nvinfo : EIATTR_KPARAM_INFO
	.align		4
.L_35:
        /*0028*/ 	.byte	0x04, 0x17
        /*002a*/ 	.short	(.L_37 - .L_36)
.L_36:
        /*002c*/ 	.word	0x00000000
        /*0030*/ 	.short	0x0002
        /*0032*/ 	.short	0x0010
        /*0034*/ 	.byte	0x00, 0xf5, 0x21, 0x00


	//----- nvinfo : EIATTR_KPARAM_INFO
	.align		4
.L_37:
        /*0038*/ 	.byte	0x04, 0x17
        /*003a*/ 	.short	(.L_39 - .L_38)
.L_38:
        /*003c*/ 	.word	0x00000000
        /*0040*/ 	.short	0x0001
        /*0042*/ 	.short	0x0008
        /*0044*/ 	.byte	0x00, 0xf5, 0x21, 0x00


	//----- nvinfo : EIATTR_KPARAM_INFO
	.align		4
.L_39:
        /*0048*/ 	.byte	0x04, 0x17
        /*004a*/ 	.short	(.L_41 - .L_40)
.L_40:
        /*004c*/ 	.word	0x00000000
        /*0050*/ 	.short	0x0000
        /*0052*/ 	.short	0x0000
        /*0054*/ 	.byte	0x00, 0xf5, 0x21, 0x00


	//----- nvinfo : EIATTR_SPARSE_MMA_MASK
	.align		4
.L_41:
        /*0058*/ 	.byte	0x03, 0x50
        /*005a*/ 	.short	0x0000


	//----- nvinfo : EIATTR_MAXREG_COUNT
	.align		4
        /*005c*/ 	.byte	0x03, 0x1b
        /*005e*/ 	.short	0x00ff


	//----- nvinfo : EIATTR_NUM_BARRIERS
	.align		4
        /*0060*/ 	.byte	0x02, 0x4c
        /*0062*/ 	.byte	0x01
	.zero		1


	//----- nvinfo : EIATTR_MERCURY_ISA_VERSION
	.align		4
        /*0064*/ 	.byte	0x03, 0x5f
        /*0066*/ 	.short	0x0101


	//----- nvinfo : EIATTR_VRC_CTA_INIT_COUNT
	.align		4
        /*0068*/ 	.byte	0x02, 0x4a
	.zero		1
	.zero		1


	//----- nvinfo : EIATTR_EXIT_INSTR_OFFSETS
	.align		4
        /*006c*/ 	.byte	0x04, 0x1c
        /*006e*/ 	.short	(.L_43 - .L_42)


	//   ....[0]....
.L_42:
        /*0070*/ 	.word	0x00000540


	//   ....[1]....
        /*0074*/ 	.word	0x000009d0


	//   ....[2]....
        /*0078*/ 	.word	0x000014b0


	//----- nvinfo : EIATTR_CRS_STACK_SIZE
	.align		4
.L_43:
        /*007c*/ 	.byte	0x04, 0x1e
        /*007e*/ 	.short	(.L_45 - .L_44)
.L_44:
        /*0080*/ 	.word	0x00000000


	//----- nvinfo : EIATTR_CBANK_PARAM_SIZE
	.align		4
.L_45:
        /*0084*/ 	.byte	0x03, 0x19
        /*0086*/ 	.short	0x0020


	//----- nvinfo : EIATTR_PARAM_CBANK
	.align		4
        /*0088*/ 	.byte	0x04, 0x0a
        /*008a*/ 	.short	(.L_47 - .L_46)
	.align		4
.L_46:
        /*008c*/ 	.word	index@(.nv.constant0._Z12syncCaculatePdS_S_ii)
        /*0090*/ 	.short	0x0380
        /*0092*/ 	.short	0x0020


	//----- nvinfo : EIATTR_SW_WAR
	.align		4
.L_47:
        /*0094*/ 	.byte	0x04, 0x36
        /*0096*/ 	.short	(.L_49 - .L_48)
.L_48:
        /*0098*/ 	.word	0x00000008
.L_49:


//--------------------- .nv.callgraph             --------------------------
	.section	.nv.callgraph,"",@"SHT_CUDA_CALLGRAPH"
	.align	4
	.sectionentsize	8
	.align		4
        /*0000*/ 	.word	0x00000000
	.align		4
        /*0004*/ 	.word	0xffffffff
	.align		4
        /*0008*/ 	.word	index@(_Z18synccalculate_fastPdi)
	.align		4
        /*000c*/ 	.word	index@(malloc)
	.align		4
        /*0010*/ 	.word	0x00000000
	.align		4
        /*0014*/ 	.word	0xfffffffe
	.align		4
        /*0018*/ 	.word	0x00000000
	.align		4
        /*001c*/ 	.word	0xfffffffd
	.align		4
        /*0020*/ 	.word	0x00000000
	.align		4
        /*0024*/ 	.word	0xfffffffc


//--------------------- .nv.constant4             --------------------------
	.section	.nv.constant4,"a",@progbits
	.align	8
	.align		8
.nv.constant4:
        /*0000*/ 	.dword	malloc


//--------------------- .text._Z18synccalculate_fastPdi --------------------------
	.section	.text._Z18synccalculate_fastPdi,"ax",@progbits
	.align	128
        .global         _Z18synccalculate_fastPdi
        .type           _Z18synccalculate_fastPdi,@function
        .size           _Z18synccalculate_fastPdi,(.L_x_26 - _Z18synccalculate_fastPdi)
        .other          _Z18synccalculate_fastPdi,@"STO_CUDA_ENTRY STV_DEFAULT"
_Z18synccalculate_fastPdi:
.text._Z18synccalculate_fastPdi:
[----:B------:R-:W0:Y:S01]  /*0000*/  LDC R1, c[0x0][0x37c] ;  /* 0x0000df00ff017b82 */ /* 0x000e220000000800 */
[----:B------:R-:W1:Y:S01]  /*0010*/  LDCU UR38, c[0x0][0x388] ;  /* 0x00007100ff2677ac */ /* 0x000e620008000800 */
[----:B------:R-:W-:Y:S01]  /*0020*/  MOV R0, 0x0 ;  /* 0x0000000000007802 */ /* 0x000fe20000000f00 */
[----:B------:R-:W2:Y:S05]  /*0030*/  LDCU.64 UR36, c[0x0][0x358] ;  /* 0x00006b00ff2477ac */ /* 0x000eaa0008000a00 */
[----:B------:R3:W4:Y:S01]  /*0040*/  LDC.64 R2, c[0x4][R0] ;  /* 0x0100000000027b82 */ /* 0x0007220000000a00 */
[----:B-1----:R-:W-:-:S04]  /*0050*/  USHF.L.U32 UR38, UR38, 0xc, URZ ;  /* 0x0000000c26267899 */ /* 0x002fc800080006ff */
[----:B------:R-:W-:Y:S02]  /*0060*/  USHF.R.S32.HI UR39, URZ, 0x1f, UR38 ;  /* 0x0000001fff277899 */ /* 0x000fe40008011426 */
[----:B------:R-:W-:-:S04]  /*0070*/  IMAD.U32 R4, RZ, RZ, UR38 ;  /* 0x00000026ff047e24 */ /* 0x000fc8000f8e00ff */
[----:B--23--:R-:W-:-:S07]  /*0080*/  IMAD.U32 R5, RZ, RZ, UR39 ;  /* 0x00000027ff057e24 */ /* 0x00cfce000f8e00ff */
[----:B------:R-:W-:-:S07]  /*0090*/  LEPC R20, `(.L_x_0) ;  /* 0x000000001014794e */ /* 0x000fce0000000000 */
[----:B0---4-:R-:W-:Y:S05]  /*00a0*/  CALL.ABS.NOINC R2 ;  /* 0x0000000002007343 */ /* 0x011fea0003c00000 */
.L_x_0:
[----:B------:R-:W0:Y:S01]  /*00b0*/  S2R R0, SR_TID.X ;  /* 0x0000000000007919 */ /* 0x000e220000002100 */
[----:B------:R-:W1:Y:S02]  /*00c0*/  LDCU UR4, c[0x0][0x388] ;  /* 0x00007100ff0477ac */ /* 0x000e640008000800 */
[----:B-1----:R-:W-:Y:S02]  /*00d0*/  UISETP.GE.AND UP0, UPT, UR4, 0x1, UPT ;  /* 0x000000010400788c */ /* 0x002fe4000bf06270 */
[----:B0-----:R-:W-:-:S07]  /*00e0*/  IMAD R0, R0, UR4, RZ ;  /* 0x0000000400007c24 */ /* 0x001fce000f8e02ff */
[----:B------:R-:W-:Y:S05]  /*00f0*/  BRA.U !UP0, `(.L_x_1) ;  /* 0x0000000508587547 */ /* 0x000fea000b800000 */
[----:B------:R-:W0:Y:S01]  /*0100*/  LDC.64 R10, c[0x0][0x380] ;  /* 0x0000e000ff0a7b82 */ /* 0x000e220000000a00 */
[----:B------:R-:W-:Y:S02]  /*0110*/  VIADD R2, R0, UR4 ;  /* 0x0000000400027c36 */ /* 0x000fe40008000000 */
[----:B------:R-:W-:Y:S01]  /*0120*/  IMAD.MOV.U32 R3, RZ, RZ, R0 ;  /* 0x000000ffff037224 */ /* 0x000fe200078e0000 */
[C---:B0-----:R-:W-:Y:S02]  /*0130*/  IADD3 R12, P0, PT, R10.reuse, 0x8000, RZ ;  /* 0x000080000a0c7810 */ /* 0x041fe40007f1e0ff */
[----:B------:R-:W-:-:S03]  /*0140*/  IADD3 R10, P1, PT, R10, 0x40, RZ ;  /* 0x000000400a0a7810 */ /* 0x000fc60007f3e0ff */
[--C-:B------:R-:W-:Y:S02]  /*0150*/  IMAD.X R13, RZ, RZ, R11.reuse, P0 ;  /* 0x000000ffff0d7224 */ /* 0x100fe400000e060b */
[----:B------:R-:W-:-:S08]  /*0160*/  IMAD.X R11, RZ, RZ, R11, P1 ;  /* 0x000000ffff0b7224 */ /* 0x000fd000008e060b */
.L_x_6:
[C---:B------:R-:W-:Y:S01]  /*0170*/  IMAD.SHL.U32 R9, R3.reuse, 0x200, RZ ;  /* 0x0000020003097824 */ /* 0x040fe200078e00ff */
[----:B------:R-:W-:Y:S01]  /*0180*/  BSSY.RECONVERGENT B0, `(.L_x_2) ;  /* 0x000004c000007945 */ /* 0x000fe20003800200 */
[C---:B------:R-:W-:Y:S02]  /*0190*/  IMAD.IADD R6, R3.reuse, 0x1, -R0 ;  /* 0x0000000103067824 */ /* 0x040fe400078e0a00 */
[----:B------:R-:W-:Y:S02]  /*01a0*/  VIADD R3, R3, 0x1 ;  /* 0x0000000103037836 */ /* 0x000fe40000000000 */
[----:B------:R-:W-:Y:S02]  /*01b0*/  IMAD.MOV.U32 R7, RZ, RZ, RZ ;  /* 0x000000ffff077224 */ /* 0x000fe400078e00ff */
[----:B------:R-:W-:Y:S01]  /*01c0*/  IMAD.WIDE.U32 R8, R9, 0x8, R10 ;  /* 0x0000000809087825 */ /* 0x000fe200078e000a */
[----:B0-----:R-:W-:-:S13]  /*01d0*/  ISETP.GE.AND P0, PT, R3, R2, PT ;  /* 0x000000020300720c */ /* 0x001fda0003f06270 */
.L_x_5:
[----:B------:R-:W-:Y:S01]  /*01e0*/  BSSY.RECONVERGENT B1, `(.L_x_3) ;  /* 0x000003f000017945 */ /* 0x000fe20003800200 */
[----:B0-----:R-:W-:Y:S01]  /*01f0*/  IMAD.WIDE.U32 R14, R7, 0x8, R12 ;  /* 0x00000008070e7825 */ /* 0x001fe200078e000c */
[----:B------:R-:W-:Y:S02]  /*0200*/  MOV R21, R9 ;  /* 0x0000000900157202 */ /* 0x000fe40000000f00 */
[----:B------:R-:W-:Y:S01]  /*0210*/  CS2R R30, SRZ ;  /* 0x00000000001e7805 */ /* 0x000fe2000001ff00 */
[----:B------:R-:W-:Y:S02]  /*0220*/  IMAD.MOV.U32 R32, RZ, RZ, RZ ;  /* 0x000000ffff207224 */ /* 0x000fe400078e00ff */
[----:B------:R-:W-:-:S07]  /*0230*/  IMAD.MOV.U32 R20, RZ, RZ, R8 ;  /* 0x000000ffff147224 */ /* 0x000fce00078e0008 */
.L_x_4:
[----:B------:R-:W-:Y:S01]  /*0240*/  IMAD.MOV.U32 R16, RZ, RZ, R20 ;  /* 0x000000ffff107224 */ /* 0x000fe200078e0014 */
[----:B------:R-:W2:Y:S01]  /*0250*/  LDG.E.64 R26, desc[UR36][R14.64+-0x7000] ;  /* 0xff9000240e1a7981 */ /* 0x000ea2000c1e1b00 */
[----:B------:R-:W-:-:S03]  /*0260*/  IMAD.MOV.U32 R17, RZ, RZ, R21 ;  /* 0x000000ffff117224 */ /* 0x000fc600078e0015 */
[----:B------:R-:W3:Y:S04]  /*0270*/  LDG.E.64 R20, desc[UR36][R14.64+-0x8000] ;  /* 0xff8000240e147981 */ /* 0x000ee8000c1e1b00 */
[----:B------:R-:W3:Y:S04]  /*0280*/  LDG.E.64 R28, desc[UR36][R16.64+-0x40] ;  /* 0xffffc024101c7981 */ /* 0x000ee8000c1e1b00 */
[----:B------:R-:W2:Y:S04]  /*0290*/  LDG.E.64 R18, desc[UR36][R16.64+-0x38] ;  /* 0xffffc82410127981 */ /* 0x000ea8000c1e1b00 */
[----:B------:R-:W4:Y:S04]  /*02a0*/  LDG.E.64 R22, desc[UR36][R16.64+-0x30] ;  /* 0xffffd02410167981 */ /* 0x000f28000c1e1b00 */
[----:B------:R-:W4:Y:S01]  /*02b0*/  LDG.E.64 R24, desc[UR36][R14.64+-0x6000] ;  /* 0xffa000240e187981 */ /* 0x000f22000c1e1b00 */
[----:B---3--:R-:W-:-:S03]  /*02c0*/  DFMA R28, R28, R20, R30 ;  /* 0x000000141c1c722b */ /* 0x008fc6000000001e */
[----:B------:R-:W3:Y:S04]  /*02d0*/  LDG.E.64 R20, desc[UR36][R16.64+-0x28] ;  /* 0xffffd82410147981 */ /* 0x000ee8000c1e1b00 */
[----:B------:R-:W3:Y:S01]  /*02e0*/  LDG.E.64 R30, desc[UR36][R14.64+-0x5000] ;  /* 0xffb000240e1e7981 */ /* 0x000ee2000c1e1b00 */
[----:B--2---:R-:W-:-:S03]  /*02f0*/  DFMA R26, R18, R26, R28 ;  /* 0x0000001a121a722b */ /* 0x004fc6000000001c */
[----:B------:R-:W2:Y:S04]  /*0300*/  LDG.E.64 R18, desc[UR36][R16.64+-0x20] ;  /* 0xffffe02410127981 */ /* 0x000ea8000c1e1b00 */
[----:B------:R-:W2:Y:S01]  /*0310*/  LDG.E.64 R28, desc[UR36][R14.64+-0x4000] ;  /* 0xffc000240e1c7981 */ /* 0x000ea2000c1e1b00 */
[----:B----4-:R-:W-:-:S03]  /*0320*/  DFMA R24, R22, R24, R26 ;  /* 0x000000181618722b */ /* 0x010fc6000000001a */
        /* <DEDUP_REMOVED lines=29> */
[----:B------:R-:W-:Y:S01]  /*0500*/  VIADD R32, R32, 0x10 ;  /* 0x0000001020207836 */ /* 0x000fe20000000000 */
[----:B---3--:R-:W-:Y:S02]  /*0510*/  DFMA R26, R28, R26, R30 ;  /* 0x0000001a1c1a722b */ /* 0x008fe4000000001e */
[----:B------:R-:W3:Y:S04]  /*0520*/  LDG.E.64 R28, desc[UR36][R16.64+0x38] ;  /* 0x00003824101c7981 */ /* 0x000ee8000c1e1b00 */
[----:B------:R0:W3:Y:S02]  /*0530*/  LDG.E.64 R30, desc[UR36][R14.64+0x7000] ;  /* 0x007000240e1e7981 */ /* 0x0000e4000c1e1b00 */
[----:B--2---:R-:W-:Y:S01]  /*0540*/  DFMA R18, R18, R20, R26 ;  /* 0x000000141212722b */ /* 0x004fe2000000001a */
[----:B------:R-:W-:-:S02]  /*0550*/  ISETP.NE.AND P1, PT, R32, 0x200, PT ;  /* 0x000002002000780c */ /* 0x000fc40003f25270 */
[----:B------:R-:W-:-:S05]  /*0560*/  IADD3 R20, P3, PT, R16, 0x80, RZ ;  /* 0x0000008010147810 */ /* 0x000fca0007f7e0ff */
[----:B----4-:R-:W-:Y:S01]  /*0570*/  DFMA R18, R22, R24, R18 ;  /* 0x000000181612722b */ /* 0x010fe20000000012 */
[----:B0-----:R-:W-:Y:S01]  /*0580*/  IADD3 R14, P2, PT, R14, 0x10000, RZ ;  /* 0x000100000e0e7810 */ /* 0x001fe20007f5e0ff */
[----:B------:R-:W-:-:S04]  /*0590*/  IMAD.X R21, RZ, RZ, R17, P3 ;  /* 0x000000ffff157224 */ /* 0x000fc800018e0611 */
[----:B------:R-:W-:Y:S02]  /*05a0*/  IMAD.X R15, RZ, RZ, R15, P2 ;  /* 0x000000ffff0f7224 */ /* 0x000fe400010e060f */
[----:B---3--:R-:W-:Y:S01]  /*05b0*/  DFMA R30, R28, R30, R18 ;  /* 0x0000001e1c1e722b */ /* 0x008fe20000000012 */
[----:B------:R-:W-:Y:S10]  /*05c0*/  @P1 BRA `(.L_x_4) ;  /* 0xfffffffc001c1947 */ /* 0x000ff4000383ffff */
[----:B------:R-:W-:Y:S05]  /*05d0*/  BSYNC.RECONVERGENT B1 ;  /* 0x0000000000017941 */ /* 0x000fea0003800200 */
.L_x_3:
[----:B------:R-:W-:Y:S02]  /*05e0*/  IMAD R15, R6, 0x200, R7 ;  /* 0x00000200060f7824 */ /* 0x000fe400078e0207 */
[----:B------:R-:W-:Y:S02]  /*05f0*/  VIADD R7, R7, 0x1 ;  /* 0x0000000107077836 */ /* 0x000fe40000000000 */
[----:B------:R-:W-:-:S03]  /*0600*/  IMAD.WIDE.U32 R14, R15, 0x8, R4 ;  /* 0x000000080f0e7825 */ /* 0x000fc600078e0004 */
[----:B------:R-:W-:Y:S02]  /*0610*/  ISETP.NE.AND P1, PT, R7, 0x200, PT ;  /* 0x000002000700780c */ /* 0x000fe40003f25270 */
[----:B------:R0:W-:Y:S11]  /*0620*/  ST.E.64 desc[UR36][R14.64], R30 ;  /* 0x0000001e0e007985 */ /* 0x0001f6000c101b24 */
[----:B------:R-:W-:Y:S05]  /*0630*/  @P1 BRA `(.L_x_5) ;  /* 0xfffffff800e81947 */ /* 0x000fea000383ffff */
[----:B------:R-:W-:Y:S05]  /*0640*/  BSYNC.RECONVERGENT B0 ;  /* 0x0000000000007941 */ /* 0x000fea0003800200 */
.L_x_2:
[----:B------:R-:W-:Y:S05]  /*0650*/  @!P0 BRA `(.L_x_6) ;  /* 0xfffffff800c48947 */ /* 0x000fea000383ffff */
.L_x_1:
[----:B------:R-:W1:Y:S01]  /*0660*/  LDC.64 R2, c[0x0][0x380] ;  /* 0x0000e000ff027b82 */ /* 0x000e620000000a00 */
[----:B------:R-:W-:Y:S05]  /*0670*/  WARPSYNC.ALL ;  /* 0x0000000000007948 */ /* 0x000fea0003800000 */
[----:B------:R-:W-:Y:S01]  /*0680*/  UISETP.NE.AND UP0, UPT, UR38, URZ, UPT ;  /* 0x000000ff2600728c */ /* 0x000fe2000bf05270 */
[----:B------:R-:W-:-:S04]  /*0690*/  IMAD.SHL.U32 R7, R0, 0x200, RZ ;  /* 0x0000020000077824 */ /* 0x000fc800078e00ff */
[----:B-1----:R-:W-:Y:S01]  /*06a0*/  IMAD.WIDE R2, R7, 0x8, R2 ;  /* 0x0000000807027825 */ /* 0x002fe200078e0202 */
[----:B------:R-:W-:Y:S06]  /*06b0*/  BAR.SYNC.DEFER_BLOCKING 0x0 ;  /* 0x0000000000007b1d */ /* 0x000fec0000010000 */
[----:B------:R-:W-:Y:S05]  /*06c0*/  BRA.U !UP0, `(.L_x_7) ;  /* 0x0000000508107547 */ /* 0x000fea000b800000 */
[----:B------:R-:W-:Y:S01]  /*06d0*/  ISETP.LT.U32.AND P0, PT, RZ, UR38, PT ;  /* 0x00000026ff007c0c */ /* 0x000fe2000bf01070 */
[----:B------:R-:W-:Y:S01]  /*06e0*/  IMAD.MOV.U32 R9, RZ, RZ, RZ ;  /* 0x000000ffff097224 */ /* 0x000fe200078e00ff */
[----:B------:R-:W-:Y:S01]  /*06f0*/  MOV R0, UR39 ;  /* 0x0000002700007c02 */ /* 0x000fe20008000f00 */
[----:B------:R-:W-:-:S03]  /*0700*/  IMAD.MOV.U32 R7, RZ, RZ, RZ ;  /* 0x000000ffff077224 */ /* 0x000fc600078e00ff */
[----:B------:R-:W-:-:S13]  /*0710*/  ISETP.GT.U32.AND.EX P0, PT, R0, RZ, PT, P0 ;  /* 0x000000ff0000720c */ /* 0x000fda0003f04100 */
[----:B------:R-:W-:-:S05]  /*0720*/  @!P0 IADD3 R10, P1, PT, R9, R4, RZ ;  /* 0x00000004090a8210 */ /* 0x000fca0007f3e0ff */
[----:B------:R-:W-:-:S05]  /*0730*/  @!P0 IMAD.X R11, R7, 0x1, R5, P1 ;  /* 0x00000001070b8824 */ /* 0x000fca00008e0605 */
[----:B------:R1:W2:Y:S01]  /*0740*/  @!P0 LD.E.U8 R13, desc[UR36][R10.64] ;  /* 0x000000240a0d8980 */ /* 0x0002a2000c101100 */
[----:B------:R-:W-:Y:S01]  /*0750*/  IMAD.U32 R6, RZ, RZ, UR39 ;  /* 0x00000027ff067e24 */ /* 0x000fe2000f8e00ff */
[----:B-1----:R-:W-:Y:S01]  /*0760*/  @!P0 IADD3 R10, P1, PT, R2, R9, RZ ;  /* 0x00000009020a8210 */ /* 0x002fe20007f3e0ff */
[----:B------:R-:W-:-:S04]  /*0770*/  @!P0 IMAD.MOV.U32 R9, RZ, RZ, 0x1 ;  /* 0x00000001ff098424 */ /* 0x000fc800078e00ff */
[----:B------:R-:W-:Y:S01]  /*0780*/  @!P0 IMAD.X R11, R3, 0x1, R7, P1 ;  /* 0x00000001030b8824 */ /* 0x000fe200008e0607 */
[C---:B------:R-:W-:Y:S01]  /*0790*/  IADD3 R0, P2, PT, -R9.reuse, UR38, RZ ;  /* 0x0000002609007c10 */ /* 0x040fe2000ff5e1ff */
[----:B------:R-:W-:Y:S01]  /*07a0*/  @!P0 IMAD.MOV.U32 R7, RZ, RZ, RZ ;  /* 0x000000ffff078224 */ /* 0x000fe200078e00ff */
[----:B------:R-:W-:Y:S02]  /*07b0*/  ISETP.LT.U32.AND P1, PT, R9, UR38, PT ;  /* 0x0000002609007c0c */ /* 0x000fe4000bf21070 */
[----:B------:R-:W-:Y:S02]  /*07c0*/  ISETP.LE.U32.AND P3, PT, R0, 0x3, PT ;  /* 0x000000030000780c */ /* 0x000fe40003f63070 */
[----:B------:R-:W-:Y:S02]  /*07d0*/  ISETP.GT.U32.AND.EX P1, PT, R6, R7, PT, P1 ;  /* 0x000000070600720c */ /* 0x000fe40003f24110 */
[----:B------:R-:W-:-:S04]  /*07e0*/  IADD3.X R0, PT, PT, ~R7, UR39, RZ, P2, !PT ;  /* 0x0000002707007c10 */ /* 0x000fc800097fe5ff */
[----:B------:R-:W-:Y:S01]  /*07f0*/  ISETP.LE.U32.OR.EX P1, PT, R0, RZ, !P1, P3 ;  /* 0x000000ff0000720c */ /* 0x000fe20004f23530 */
[----:B------:R-:W-:Y:S01]  /*0800*/  IMAD.U32 R0, RZ, RZ, UR39 ;  /* 0x00000027ff007e24 */ /* 0x000fe2000f8e00ff */
[----:B--2---:R1:W-:Y:S11]  /*0810*/  @!P0 STG.E.U8 desc[UR36][R10.64], R13 ;  /* 0x0000000d0a008986 */ /* 0x0043f6000c101124 */
[----:B------:R-:W-:Y:S05]  /*0820*/  @P1 BRA `(.L_x_8) ;  /* 0x0000000000501947 */ /* 0x000fea0003800000 */
[----:B------:R-:W-:Y:S01]  /*0830*/  UIADD3 UR4, UP0, UPT, UR38, -0x3, URZ ;  /* 0xfffffffd26047890 */ /* 0x000fe2000ff1e0ff */
[----:B------:R-:W-:-:S03]  /*0840*/  PLOP3.LUT P0, PT, PT, PT, PT, 0x8, 0x80 ;  /* 0x000000000080781c */ /* 0x000fc60003f0e170 */
[----:B------:R-:W-:-:S12]  /*0850*/  UIADD3.X UR5, UPT, UPT, UR39, -0x1, URZ, UP0, !UPT ;  /* 0xffffffff27057890 */ /* 0x000fd800087fe4ff */
.L_x_9:
[----:B-1----:R-:W-:-:S04]  /*0860*/  IADD3 R10, P1, PT, R9, R4, RZ ;  /* 0x00000004090a7210 */ /* 0x002fc80007f3e0ff */
[----:B------:R-:W-:-:S05]  /*0870*/  IADD3.X R11, PT, PT, R7, R5, RZ, P1, !PT ;  /* 0x00000005070b7210 */ /* 0x000fca0000ffe4ff */
[----:B0-2---:R-:W2:Y:S01]  /*0880*/  LD.E.U8 R15, desc[UR36][R10.64] ;  /* 0x000000240a0f7980 */ /* 0x005ea2000c101100 */
[----:B------:R-:W-:-:S05]  /*0890*/  IADD3 R12, P1, PT, R2, R9, RZ ;  /* 0x00000009020c7210 */ /* 0x000fca0007f3e0ff */
[----:B------:R-:W-:-:S05]  /*08a0*/  IMAD.X R13, R3, 0x1, R7, P1 ;  /* 0x00000001030d7824 */ /* 0x000fca00008e0607 */
[----:B--2---:R2:W-:Y:S04]  /*08b0*/  STG.E.U8 desc[UR36][R12.64], R15 ;  /* 0x0000000f0c007986 */ /* 0x0045e8000c101124 */
[----:B------:R-:W3:Y:S04]  /*08c0*/  LD.E.U8 R17, desc[UR36][R10.64+0x1] ;  /* 0x000001240a117980 */ /* 0x000ee8000c101100 */
[----:B---3--:R2:W-:Y:S04]  /*08d0*/  STG.E.U8 desc[UR36][R12.64+0x1], R17 ;  /* 0x000001110c007986 */ /* 0x0085e8000c101124 */
[----:B------:R-:W3:Y:S01]  /*08e0*/  LD.E.U8 R19, desc[UR36][R10.64+0x2] ;  /* 0x000002240a137980 */ /* 0x000ee2000c101100 */
[----:B------:R-:W-:-:S03]  /*08f0*/  IADD3 R9, P2, PT, R9, 0x4, RZ ;  /* 0x0000000409097810 */ /* 0x000fc60007f5e0ff */
[----:B---3--:R2:W-:Y:S04]  /*0900*/  STG.E.U8 desc[UR36][R12.64+0x2], R19 ;  /* 0x000002130c007986 */ /* 0x0085e8000c101124 */
[----:B------:R-:W3:Y:S01]  /*0910*/  LD.E.U8 R21, desc[UR36][R10.64+0x3] ;  /* 0x000003240a157980 */ /* 0x000ee2000c101100 */
[----:B------:R-:W-:Y:S01]  /*0920*/  IMAD.X R7, RZ, RZ, R7, P2 ;  /* 0x000000ffff077224 */ /* 0x000fe200010e0607 */
[----:B------:R-:W-:-:S04]  /*0930*/  ISETP.GE.U32.AND P1, PT, R9, UR4, PT ;  /* 0x0000000409007c0c */ /* 0x000fc8000bf26070 */
[----:B------:R-:W-:Y:S01]  /*0940*/  ISETP.GE.U32.AND.EX P1, PT, R7, UR5, PT, P1 ;  /* 0x0000000507007c0c */ /* 0x000fe2000bf26110 */
[----:B---3--:R2:W-:-:S12]  /*0950*/  STG.E.U8 desc[UR36][R12.64+0x3], R21 ;  /* 0x000003150c007986 */ /* 0x0085d8000c101124 */
[----:B------:R-:W-:Y:S05]  /*0960*/  @!P1 BRA `(.L_x_9) ;  /* 0xfffffffc00bc9947 */ /* 0x000fea000383ffff */
.L_x_8:
[C---:B------:R-:W-:Y:S02]  /*0970*/  ISETP.LT.U32.AND P1, PT, R9.reuse, UR38, PT ;  /* 0x0000002609007c0c */ /* 0x040fe4000bf21070 */
[----:B------:R-:W-:Y:S02]  /*0980*/  IADD3 R6, P2, PT, -R9, UR38, RZ ;  /* 0x0000002609067c10 */ /* 0x000fe4000ff5e1ff */
[----:B------:R-:W-:Y:S02]  /*0990*/  ISETP.GT.U32.AND.EX P3, PT, R0, R7, PT, P1 ;  /* 0x000000070000720c */ /* 0x000fe40003f64110 */
[----:B------:R-:W-:Y:S02]  /*09a0*/  ISETP.LE.U32.AND P1, PT, R6, 0x1, PT ;  /* 0x000000010600780c */ /* 0x000fe40003f23070 */
[----:B------:R-:W-:-:S04]  /*09b0*/  IADD3.X R0, PT, PT, ~R7, UR39, RZ, P2, !PT ;  /* 0x0000002707007c10 */ /* 0x000fc800097fe5ff */
[----:B------:R-:W-:-:S13]  /*09c0*/  ISETP.LE.U32.OR.EX P1, PT, R0, RZ, !P3, P1 ;  /* 0x000000ff0000720c */ /* 0x000fda0005f23510 */
[----:B-1----:R-:W-:-:S05]  /*09d0*/  @!P1 IADD3 R10, P2, PT, R9, R4, RZ ;  /* 0x00000004090a9210 */ /* 0x002fca0007f5e0ff */
[----:B------:R-:W-:-:S05]  /*09e0*/  @!P1 IMAD.X R11, R7, 0x1, R5, P2 ;  /* 0x00000001070b9824 */ /* 0x000fca00010e0605 */
[----:B0-2---:R-:W2:Y:S01]  /*09f0*/  @!P1 LD.E.U8 R15, desc[UR36][R10.64] ;  /* 0x000000240a0f9980 */ /* 0x005ea2000c101100 */
[----:B------:R-:W-:-:S05]  /*0a00*/  @!P1 IADD3 R12, P2, PT, R2, R9, RZ ;  /* 0x00000009020c9210 */ /* 0x000fca0007f5e0ff */
[----:B------:R-:W-:-:S05]  /*0a10*/  @!P1 IMAD.X R13, R3, 0x1, R7, P2 ;  /* 0x00000001030d9824 */ /* 0x000fca00010e0607 */
[----:B--2---:R1:W-:Y:S04]  /*0a20*/  @!P1 STG.E.U8 desc[UR36][R12.64], R15 ;  /* 0x0000000f0c009986 */ /* 0x0043e8000c101124 */
[----:B------:R-:W2:Y:S01]  /*0a30*/  @!P1 LD.E.U8 R17, desc[UR36][R10.64+0x1] ;  /* 0x000001240a119980 */ /* 0x000ea2000c101100 */
[----:B------:R-:W-:Y:S02]  /*0a40*/  @!P1 IADD3 R9, P2, PT, R9, 0x2, RZ ;  /* 0x0000000209099810 */ /* 0x000fe40007f5e0ff */
[----:B------:R-:W-:-:S03]  /*0a50*/  @!P1 PLOP3.LUT P0, PT, PT, PT, PT, 0x8, 0x80 ;  /* 0x000000000080981c */ /* 0x000fc60003f0e170 */
[----:B------:R-:W-:Y:S01]  /*0a60*/  @!P1 IMAD.X R7, RZ, RZ, R7, P2 ;  /* 0x000000ffff079224 */ /* 0x000fe200010e0607 */
[----:B--2---:R1:W-:Y:S01]  /*0a70*/  @!P1 STG.E.U8 desc[UR36][R12.64+0x1], R17 ;  /* 0x000001110c009986 */ /* 0x0043e2000c101124 */
[----:B------:R-:W-:-:S04]  /*0a80*/  ISETP.LT.U32.AND P1, PT, R9, UR38, PT ;  /* 0x0000002609007c0c */ /* 0x000fc8000bf21070 */
[----:B------:R-:W-:-:S13]  /*0a90*/  ISETP.LT.U32.OR.EX P0, PT, R7, UR39, P0, P1 ;  /* 0x0000002707007c0c */ /* 0x000fda0008701510 */
[----:B-1----:R-:W-:Y:S05]  /*0aa0*/  @!P0 BRA `(.L_x_7) ;  /* 0x0000000000188947 */ /* 0x002fea0003800000 */
[----:B------:R-:W-:-:S05]  /*0ab0*/  IADD3 R4, P0, PT, R9, R4, RZ ;  /* 0x0000000409047210 */ /* 0x000fca0007f1e0ff */
[----:B------:R-:W-:-:S06]  /*0ac0*/  IMAD.X R5, R7, 0x1, R5, P0 ;  /* 0x0000000107057824 */ /* 0x000fcc00000e0605 */
[----:B------:R-:W2:Y:S01]  /*0ad0*/  LD.E.U8 R5, desc[UR36][R4.64] ;  /* 0x0000002404057980 */ /* 0x000ea2000c101100 */
[----:B------:R-:W-:-:S05]  /*0ae0*/  IADD3 R2, P0, PT, R2, R9, RZ ;  /* 0x0000000902027210 */ /* 0x000fca0007f1e0ff */
[----:B------:R-:W-:-:S05]  /*0af0*/  IMAD.X R3, R3, 0x1, R7, P0 ;  /* 0x0000000103037824 */ /* 0x000fca00000e0607 */
[----:B--2---:R1:W-:Y:S03]  /*0b00*/  STG.E.U8 desc[UR36][R2.64], R5 ;  /* 0x0000000502007986 */ /* 0x0043e6000c101124 */
.L_x_7:
[----:B------:R-:W-:Y:S06]  /*0b10*/  BAR.SYNC.DEFER_BLOCKING 0x0 ;  /* 0x0000000000007b1d */ /* 0x000fec0000010000 */
[----:B------:R-:W-:Y:S05]  /*0b20*/  EXIT ;  /* 0x000000000000794d */ /* 0x000fea0003800000 */
.L_x_10:
[----:B------:R-:W-:-:S00]  /*0b30*/  BRA `(.L_x_10) ;  /* 0xfffffffc00fc7947 */ /* 0x000fc0000383ffff */
[----:B------:R-:W-:-:S00]  /*0b40*/  NOP ;  /* 0x0000000000007918 */ /* 0x000fc00000000000 */
        /* <DEDUP_REMOVED lines=11> */
.L_x_26:


//--------------------- .text._Z12syncCaculatePdS_S_ii --------------------------
	.section	.text._Z12syncCaculatePdS_S_ii,"ax",@progbits
	.align	128
        .global         _Z12syncCaculatePdS_S_ii
        .type           _Z12syncCaculatePdS_S_ii,@function
        .size           _Z12syncCaculatePdS_S_ii,(.L_x_27 - _Z12syncCaculatePdS_S_ii)
        .other          _Z12syncCaculatePdS_S_ii,@"STO_CUDA_ENTRY STV_DEFAULT"
_Z12syncCaculatePdS_S_ii:
.text._Z12syncCaculatePdS_S_ii:
[----:B------:R-:W-:Y:S01]  /*0000*/  LDC R1, c[0x0][0x37c] ;  /* 0x0000df00ff017b82 */ /* 0x000fe20000000800 */
[----:B------:R-:W0:Y:S01]  /*0010*/  S2R R0, SR_TID.X ;  /* 0x0000000000007919 */ /* 0x000e220000002100 */
[----:B------:R-:W1:Y:S06]  /*0020*/  LDCU UR4, c[0x0][0x398] ;  /* 0x00007300ff0477ac */ /* 0x000e6c0008000800 */
[----:B------:R-:W2:Y:S01]  /*0030*/  LDC.64 R10, c[0x0][0x388] ;  /* 0x0000e200ff0a7b82 */ /* 0x000ea20000000a00 */
[----:B------:R-:W3:Y:S07]  /*0040*/  LDCU.64 UR10, c[0x0][0x358] ;  /* 0x00006b00ff0a77ac */ /* 0x000eee0008000a00 */
[----:B------:R-:W4:Y:S01]  /*0050*/  LDC.64 R2, c[0x0][0x380] ;  /* 0x0000e000ff027b82 */ /* 0x000f220000000a00 */
[----:B-1----:R-:W-:-:S04]  /*0060*/  USHF.L.U32 UR9, UR4, 0xc, URZ ;  /* 0x0000000c04097899 */ /* 0x002fc800080006ff */
[----:B------:R-:W-:Y:S02]  /*0070*/  UISETP.NE.AND UP0, UPT, UR9, URZ, UPT ;  /* 0x000000ff0900728c */ /* 0x000fe4000bf05270 */
[----:B------:R-:W-:Y:S01]  /*0080*/  USHF.R.S32.HI UR12, URZ, 0x1f, UR9 ;  /* 0x0000001fff0c7899 */ /* 0x000fe20008011409 */
[----:B0-----:R-:W-:-:S04]  /*0090*/  IMAD R0, R0, UR4, RZ ;  /* 0x0000000400007c24 */ /* 0x001fc8000f8e02ff */
[----:B------:R-:W-:-:S04]  /*00a0*/  IMAD.SHL.U32 R8, R0, 0x200, RZ ;  /* 0x0000020000087824 */ /* 0x000fc800078e00ff */
[----:B--2---:R-:W-:-:S04]  /*00b0*/  IMAD.WIDE R10, R8, 0x8, R10 ;  /* 0x00000008080a7825 */ /* 0x004fc800078e020a */
[----:B----4-:R-:W-:Y:S01]  /*00c0*/  IMAD.WIDE R2, R8, 0x8, R2 ;  /* 0x0000000808027825 */ /* 0x010fe200078e0202 */
[----:B---3--:R-:W-:Y:S06]  /*00d0*/  BRA.U !UP0, `(.L_x_11) ;  /* 0x0000000508107547 */ /* 0x008fec000b800000 */
[----:B------:R-:W-:Y:S01]  /*00e0*/  IMAD.U32 R4, RZ, RZ, UR12 ;  /* 0x0000000cff047e24 */ /* 0x000fe2000f8e00ff */
[----:B------:R-:W-:Y:S01]  /*00f0*/  ISETP.LT.U32.AND P0, PT, RZ, UR9, PT ;  /* 0x00000009ff007c0c */ /* 0x000fe2000bf01070 */
[----:B------:R-:W-:Y:S02]  /*0100*/  IMAD.MOV.U32 R7, RZ, RZ, RZ ;  /* 0x000000ffff077224 */ /* 0x000fe400078e00ff */
[----:B------:R-:W-:Y:S01]  /*0110*/  IMAD.MOV.U32 R5, RZ, RZ, RZ ;  /* 0x000000ffff057224 */ /* 0x000fe200078e00ff */
[----:B------:R-:W-:-:S13]  /*0120*/  ISETP.GT.U32.AND.EX P0, PT, R4, RZ, PT, P0 ;  /* 0x000000ff0400720c */ /* 0x000fda0003f04100 */
[----:B------:R-:W-:-:S05]  /*0130*/  @!P0 IADD3 R12, P1, PT, R2, R7, RZ ;  /* 0x00000007020c8210 */ /* 0x000fca0007f3e0ff */
[----:B------:R-:W-:-:S05]  /*0140*/  @!P0 IMAD.X R13, R3, 0x1, R5, P1 ;  /* 0x00000001030d8824 */ /* 0x000fca00008e0605 */
[----:B------:R0:W2:Y:S01]  /*0150*/  @!P0 LDG.E.U8 R9, desc[UR10][R12.64] ;  /* 0x0000000a0c098981 */ /* 0x0000a2000c1e1100 */
[----:B------:R-:W-:Y:S01]  /*0160*/  IMAD.U32 R6, RZ, RZ, UR12 ;  /* 0x0000000cff067e24 */ /* 0x000fe2000f8e00ff */
[----:B0-----:R-:W-:Y:S01]  /*0170*/  @!P0 IADD3 R12, P1, PT, R10, R7, RZ ;  /* 0x000000070a0c8210 */ /* 0x001fe20007f3e0ff */
        /* <DEDUP_REMOVED lines=15> */
.L_x_13:
[----:B0-----:R-:W-:-:S05]  /*0270*/  IADD3 R12, P1, PT, R2, R7, RZ ;  /* 0x00000007020c7210 */ /* 0x001fca0007f3e0ff */
[----:B------:R-:W-:-:S05]  /*0280*/  IMAD.X R13, R3, 0x1, R5, P1 ;  /* 0x00000001030d7824 */ /* 0x000fca00008e0605 */
[----:B-1----:R-:W2:Y:S01]  /*0290*/  LDG.E.U8 R9, desc[UR10][R12.64] ;  /* 0x0000000a0c097981 */ /* 0x002ea2000c1e1100 */
[----:B------:R-:W-:-:S05]  /*02a0*/  IADD3 R14, P1, PT, R10, R7, RZ ;  /* 0x000000070a0e7210 */ /* 0x000fca0007f3e0ff */
[----:B------:R-:W-:-:S05]  /*02b0*/  IMAD.X R15, R11, 0x1, R5, P1 ;  /* 0x000000010b0f7824 */ /* 0x000fca00008e0605 */
[----:B--2---:R1:W-:Y:S04]  /*02c0*/  STG.E.U8 desc[UR10][R14.64], R9 ;  /* 0x000000090e007986 */ /* 0x0043e8000c10110a */
[----:B------:R-:W2:Y:S04]  /*02d0*/  LDG.E.U8 R17, desc[UR10][R12.64+0x1] ;  /* 0x0000010a0c117981 */ /* 0x000ea8000c1e1100 */
[----:B--2---:R1:W-:Y:S04]  /*02e0*/  STG.E.U8 desc[UR10][R14.64+0x1], R17 ;  /* 0x000001110e007986 */ /* 0x0043e8000c10110a */
[----:B------:R-:W2:Y:S01]  /*02f0*/  LDG.E.U8 R19, desc[UR10][R12.64+0x2] ;  /* 0x0000020a0c137981 */ /* 0x000ea2000c1e1100 */
[----:B------:R-:W-:-:S03]  /*0300*/  IADD3 R7, P2, PT, R7, 0x4, RZ ;  /* 0x0000000407077810 */ /* 0x000fc60007f5e0ff */
[----:B--2---:R1:W-:Y:S04]  /*0310*/  STG.E.U8 desc[UR10][R14.64+0x2], R19 ;  /* 0x000002130e007986 */ /* 0x0043e8000c10110a */
[----:B------:R-:W2:Y:S01]  /*0320*/  LDG.E.U8 R21, desc[UR10][R12.64+0x3] ;  /* 0x0000030a0c157981 */ /* 0x000ea2000c1e1100 */
[----:B------:R-:W-:Y:S01]  /*0330*/  IMAD.X R5, RZ, RZ, R5, P2 ;  /* 0x000000ffff057224 */ /* 0x000fe200010e0605 */
[----:B------:R-:W-:-:S04]  /*0340*/  ISETP.GE.U32.AND P1, PT, R7, UR4, PT ;  /* 0x0000000407007c0c */ /* 0x000fc8000bf26070 */
[----:B------:R-:W-:Y:S01]  /*0350*/  ISETP.GE.U32.AND.EX P1, PT, R5, UR5, PT, P1 ;  /* 0x0000000505007c0c */ /* 0x000fe2000bf26110 */
[----:B--2---:R1:W-:-:S12]  /*0360*/  STG.E.U8 desc[UR10][R14.64+0x3], R21 ;  /* 0x000003150e007986 */ /* 0x0043d8000c10110a */
[----:B------:R-:W-:Y:S05]  /*0370*/  @!P1 BRA `(.L_x_13) ;  /* 0xfffffffc00bc9947 */ /* 0x000fea000383ffff */
.L_x_12:
[C---:B------:R-:W-:Y:S02]  /*0380*/  ISETP.LT.U32.AND P1, PT, R7.reuse, UR9, PT ;  /* 0x0000000907007c0c */ /* 0x040fe4000bf21070 */
[----:B------:R-:W-:Y:S02]  /*0390*/  IADD3 R6, P2, PT, -R7, UR9, RZ ;  /* 0x0000000907067c10 */ /* 0x000fe4000ff5e1ff */
[----:B------:R-:W-:Y:S02]  /*03a0*/  ISETP.GT.U32.AND.EX P3, PT, R4, R5, PT, P1 ;  /* 0x000000050400720c */ /* 0x000fe40003f64110 */
[----:B------:R-:W-:Y:S02]  /*03b0*/  ISETP.LE.U32.AND P1, PT, R6, 0x1, PT ;  /* 0x000000010600780c */ /* 0x000fe40003f23070 */
[----:B------:R-:W-:-:S04]  /*03c0*/  IADD3.X R4, PT, PT, ~R5, UR12, RZ, P2, !PT ;  /* 0x0000000c05047c10 */ /* 0x000fc800097fe5ff */
[----:B------:R-:W-:-:S13]  /*03d0*/  ISETP.LE.U32.OR.EX P1, PT, R4, RZ, !P3, P1 ;  /* 0x000000ff0400720c */ /* 0x000fda0005f23510 */
[----:B0-----:R-:W-:-:S05]  /*03e0*/  @!P1 IADD3 R12, P2, PT, R2, R7, RZ ;  /* 0x00000007020c9210 */ /* 0x001fca0007f5e0ff */
[----:B------:R-:W-:-:S05]  /*03f0*/  @!P1 IMAD.X R13, R3, 0x1, R5, P2 ;  /* 0x00000001030d9824 */ /* 0x000fca00010e0605 */
[----:B-1----:R-:W2:Y:S01]  /*0400*/  @!P1 LDG.E.U8 R9, desc[UR10][R12.64] ;  /* 0x0000000a0c099981 */ /* 0x002ea2000c1e1100 */
[----:B------:R-:W-:-:S05]  /*0410*/  @!P1 IADD3 R14, P2, PT, R10, R7, RZ ;  /* 0x000000070a0e9210 */ /* 0x000fca0007f5e0ff */
[----:B------:R-:W-:-:S05]  /*0420*/  @!P1 IMAD.X R15, R11, 0x1, R5, P2 ;  /* 0x000000010b0f9824 */ /* 0x000fca00010e0605 */
[----:B--2---:R0:W-:Y:S04]  /*0430*/  @!P1 STG.E.U8 desc[UR10][R14.64], R9 ;  /* 0x000000090e009986 */ /* 0x0041e8000c10110a */
[----:B------:R-:W2:Y:S01]  /*0440*/  @!P1 LDG.E.U8 R17, desc[UR10][R12.64+0x1] ;  /* 0x0000010a0c119981 */ /* 0x000ea2000c1e1100 */
[----:B------:R-:W-:Y:S02]  /*0450*/  @!P1 IADD3 R7, P2, PT, R7, 0x2, RZ ;  /* 0x0000000207079810 */ /* 0x000fe40007f5e0ff */
[----:B------:R-:W-:-:S03]  /*0460*/  @!P1 PLOP3.LUT P0, PT, PT, PT, PT, 0x8, 0x80 ;  /* 0x000000000080981c */ /* 0x000fc60003f0e170 */
[----:B------:R-:W-:Y:S01]  /*0470*/  @!P1 IMAD.X R5, RZ, RZ, R5, P2 ;  /* 0x000000ffff059224 */ /* 0x000fe200010e0605 */
[----:B--2---:R0:W-:Y:S01]  /*0480*/  @!P1 STG.E.U8 desc[UR10][R14.64+0x1], R17 ;  /* 0x000001110e009986 */ /* 0x0041e2000c10110a */
[----:B------:R-:W-:-:S04]  /*0490*/  ISETP.LT.U32.AND P1, PT, R7, UR9, PT ;  /* 0x0000000907007c0c */ /* 0x000fc8000bf21070 */
[----:B------:R-:W-:-:S13]  /*04a0*/  ISETP.LT.U32.OR.EX P0, PT, R5, UR12, P0, P1 ;  /* 0x0000000c05007c0c */ /* 0x000fda0008701510 */
[----:B0-----:R-:W-:Y:S05]  /*04b0*/  @!P0 BRA `(.L_x_11) ;  /* 0x0000000000188947 */ /* 0x001fea0003800000 */
[----:B------:R-:W-:-:S05]  /*04c0*/  IADD3 R12, P0, PT, R2, R7, RZ ;  /* 0x00000007020c7210 */ /* 0x000fca0007f1e0ff */
[----:B------:R-:W-:-:S06]  /*04d0*/  IMAD.X R13, R3, 0x1, R5, P0 ;  /* 0x00000001030d7824 */ /* 0x000fcc00000e0605 */
[----:B------:R-:W2:Y:S01]  /*04e0*/  LDG.E.U8 R13, desc[UR10][R12.64] ;  /* 0x0000000a0c0d7981 */ /* 0x000ea2000c1e1100 */
[----:B------:R-:W-:-:S05]  /*04f0*/  IADD3 R4, P0, PT, R10, R7, RZ ;  /* 0x000000070a047210 */ /* 0x000fca0007f1e0ff */
[----:B------:R-:W-:-:S05]  /*0500*/  IMAD.X R5, R11, 0x1, R5, P0 ;  /* 0x000000010b057824 */ /* 0x000fca00000e0605 */
[----:B--2---:R0:W-:Y:S03]  /*0510*/  STG.E.U8 desc[UR10][R4.64], R13 ;  /* 0x0000000d04007986 */ /* 0x0041e6000c10110a */
.L_x_11:
[----:B------:R-:W1:Y:S02]  /*0520*/  LDC R6, c[0x0][0x39c] ;  /* 0x0000e700ff067b82 */ /* 0x000e640000000800 */
[----:B-1----:R-:W-:-:S13]  /*0530*/  ISETP.NE.AND P0, PT, R6, 0x1, PT ;  /* 0x000000010600780c */ /* 0x002fda0003f05270 */
[----:B------:R-:W-:Y:S05]  /*0540*/  @!P0 EXIT ;  /* 0x000000000000894d */ /* 0x000fea0003800000 */
[----:B0-----:R-:W0:Y:S02]  /*0550*/  LDC.64 R4, c[0x0][0x390] ;  /* 0x0000e400ff047b82 */ /* 0x001e240000000a00 */
[----:B0-----:R-:W-:Y:S01]  /*0560*/  IMAD.WIDE R8, R8, 0x8, R4 ;  /* 0x0000000808087825 */ /* 0x001fe200078e0204 */
[----:B------:R-:W-:Y:S06]  /*0570*/  BRA.U !UP0, `(.L_x_14) ;  /* 0x0000000508107547 */ /* 0x000fec000b800000 */
        /* <DEDUP_REMOVED lines=25> */
.L_x_16:
        /* <DEDUP_REMOVED lines=17> */
.L_x_15:
[C---:B------:R-:W-:Y:S02]  /*0820*/  ISETP.LT.U32.AND P1, PT, R7.reuse, UR9, PT ;  /* 0x0000000907007c0c */ /* 0x040fe4000bf21070 */
[----:B0-----:R-:W-:Y:S02]  /*0830*/  IADD3 R12, P2, PT, -R7, UR9, RZ ;  /* 0x00000009070c7c10 */ /* 0x001fe4000ff5e1ff */
[----:B------:R-:W-:Y:S02]  /*0840*/  ISETP.GT.U32.AND.EX P3, PT, R4, R5, PT, P1 ;  /* 0x000000050400720c */ /* 0x000fe40003f64110 */
[----:B------:R-:W-:Y:S02]  /*0850*/  ISETP.LE.U32.AND P1, PT, R12, 0x1, PT ;  /* 0x000000010c00780c */ /* 0x000fe40003f23070 */
[----:B------:R-:W-:-:S04]  /*0860*/  IADD3.X R4, PT, PT, ~R5, UR12, RZ, P2, !PT ;  /* 0x0000000c05047c10 */ /* 0x000fc800097fe5ff */
[----:B------:R-:W-:-:S13]  /*0870*/  ISETP.LE.U32.OR.EX P1, PT, R4, RZ, !P3, P1 ;  /* 0x000000ff0400720c */ /* 0x000fda0005f23510 */
[----:B------:R-:W-:-:S05]  /*0880*/  @!P1 IADD3 R12, P2, PT, R2, R7, RZ ;  /* 0x00000007020c9210 */ /* 0x000fca0007f5e0ff */
        /* <DEDUP_REMOVED lines=19> */
.L_x_14:
[----:B------:R-:W-:-:S13]  /*09c0*/  ISETP.GE.AND P0, PT, R6, 0x2, PT ;  /* 0x000000020600780c */ /* 0x000fda0003f06270 */
[----:B------:R-:W-:Y:S05]  /*09d0*/  @!P0 EXIT ;  /* 0x000000000000894d */ /* 0x000fea0003800000 */
[----:B------:R-:W1:Y:S02]  /*09e0*/  LDCU.64 UR4, c[0x0][0x380] ;  /* 0x00007000ff0477ac */ /* 0x000e640008000a00 */
[----:B-1----:R-:W-:-:S03]  /*09f0*/  UIADD3 UR7, UP0, UPT, UR4, 0x8000, URZ ;  /* 0x0000800004077890 */ /* 0x002fc6000ff1e0ff */
[----:B------:R-:W-:Y:S01]  /*0a00*/  UMOV UR4, URZ ;  /* 0x000000ff00047c82 */ /* 0x000fe20008000000 */
[----:B------:R-:W-:-:S12]  /*0a10*/  UIADD3.X UR8, UPT, UPT, URZ, UR5, URZ, UP0, !UPT ;  /* 0x00000005ff087290 */ /* 0x000fd800087fe4ff */
.L_x_24:
[----:B-1----:R-:W1:Y:S02]  /*0a20*/  LDCU UR5, c[0x0][0x398] ;  /* 0x00007300ff0577ac */ /* 0x002e640008000800 */
[----:B-1----:R-:W-:-:S09]  /*0a30*/  UISETP.GE.AND UP0, UPT, UR5, 0x1, UPT ;  /* 0x000000010500788c */ /* 0x002fd2000bf06270 */
[----:B0-----:R-:W-:Y:S05]  /*0a40*/  BRA.U !UP0, `(.L_x_17) ;  /* 0x0000000508647547 */ /* 0x001fea000b800000 */
[----:B------:R-:W-:Y:S01]  /*0a50*/  BSSY.RECONVERGENT B0, `(.L_x_17) ;  /* 0x0000058000007945 */ /* 0x000fe20003800200 */
[----:B------:R-:W-:-:S07]  /*0a60*/  IMAD.MOV.U32 R2, RZ, RZ, R0 ;  /* 0x000000ffff027224 */ /* 0x000fce00078e0000 */
.L_x_20:
[----:B0-----:R-:W0:Y:S01]  /*0a70*/  LDC.64 R4, c[0x0][0x390] ;  /* 0x0000e400ff047b82 */ /* 0x001e220000000a00 */
[----:B------:R-:W-:Y:S02]  /*0a80*/  IMAD.SHL.U32 R3, R2, 0x200, RZ ;  /* 0x0000020002037824 */ /* 0x000fe400078e00ff */
[----:B------:R-:W-:Y:S02]  /*0a90*/  IMAD.MOV.U32 R6, RZ, RZ, RZ ;  /* 0x000000ffff067224 */ /* 0x000fe400078e00ff */
[----:B0-----:R-:W-:-:S03]  /*0aa0*/  IMAD.WIDE.U32 R4, R3, 0x8, R4 ;  /* 0x0000000803047825 */ /* 0x001fc600078e0004 */
[----:B------:R-:W-:-:S05]  /*0ab0*/  IADD3 R4, P0, PT, R4, 0x40, RZ ;  /* 0x0000004004047810 */ /* 0x000fca0007f1e0ff */
[----:B------:R-:W-:-:S08]  /*0ac0*/  IMAD.X R5, RZ, RZ, R5, P0 ;  /* 0x000000ffff057224 */ /* 0x000fd000000e0605 */
.L_x_19:
[----:B0-----:R-:W-:Y:S01]  /*0ad0*/  IMAD.U32 R12, RZ, RZ, UR7 ;  /* 0x00000007ff0c7e24 */ /* 0x001fe2000f8e00ff */
[----:B------:R-:W-:Y:S01]  /*0ae0*/  CS2R R20, SRZ ;  /* 0x0000000000147805 */ /* 0x000fe2000001ff00 */
[----:B------:R-:W-:Y:S02]  /*0af0*/  IMAD.U32 R13, RZ, RZ, UR8 ;  /* 0x00000008ff0d7e24 */ /* 0x000fe4000f8e00ff */
[----:B------:R-:W-:Y:S02]  /*0b00*/  IMAD.MOV.U32 R7, RZ, RZ, RZ ;  /* 0x000000ffff077224 */ /* 0x000fe400078e00ff */
[----:B------:R-:W-:-:S04]  /*0b10*/  IMAD.WIDE.U32 R12, R6, 0x8, R12 ;  /* 0x00000008060c7825 */ /* 0x000fc800078e000c */
[----:B------:R-:W-:Y:S02]  /*0b20*/  IMAD.MOV.U32 R18, RZ, RZ, R12 ;  /* 0x000000ffff127224 */ /* 0x000fe400078e000c */
[----:B------:R-:W-:Y:S02]  /*0b30*/  IMAD.MOV.U32 R19, RZ, RZ, R13 ;  /* 0x000000ffff137224 */ /* 0x000fe400078e000d */
[----:B------:R-:W-:Y:S02]  /*0b40*/  IMAD.MOV.U32 R16, RZ, RZ, R4 ;  /* 0x000000ffff107224 */ /* 0x000fe400078e0004 */
[----:B------:R-:W-:-:S07]  /*0b50*/  IMAD.MOV.U32 R17, RZ, RZ, R5 ;  /* 0x000000ffff117224 */ /* 0x000fce00078e0005 */
.L_x_18:
[----:B------:R-:W-:Y:S02]  /*0b60*/  IMAD.MOV.U32 R12, RZ, RZ, R18 ;  /* 0x000000ffff0c7224 */ /* 0x000fe400078e0012 */
[----:B------:R-:W-:Y:S02]  /*0b70*/  IMAD.MOV.U32 R13, RZ, RZ, R19 ;  /* 0x000000ffff0d7224 */ /* 0x000fe400078e0013 */
[----:B------:R-:W-:Y:S02]  /*0b80*/  IMAD.MOV.U32 R14, RZ, RZ, R16 ;  /* 0x000000ffff0e7224 */ /* 0x000fe400078e0010 */
[----:B------:R-:W-:Y:S01]  /*0b90*/  IMAD.MOV.U32 R15, RZ, RZ, R17 ;  /* 0x000000ffff0f7224 */ /* 0x000fe200078e0011 */
[----:B------:R-:W2:Y:S04]  /*0ba0*/  LDG.E.64 R24, desc[UR10][R12.64+-0x8000] ;  /* 0xff80000a0c187981 */ /* 0x000ea8000c1e1b00 */
[----:B------:R-:W2:Y:S04]  /*0bb0*/  LDG.E.64 R16, desc[UR10][R14.64+-0x40] ;  /* 0xffffc00a0e107981 */ /* 0x000ea8000c1e1b00 */
[----:B------:R-:W3:Y:S04]  /*0bc0*/  LDG.E.64 R18, desc[UR10][R14.64+-0x38] ;  /* 0xffffc80a0e127981 */ /* 0x000ee8000c1e1b00 */
[----:B------:R-:W3:Y:S01]  /*0bd0*/  LDG.E.64 R22, desc[UR10][R12.64+-0x7000] ;  /* 0xff90000a0c167981 */ /* 0x000ee2000c1e1b00 */
[----:B--2---:R-:W-:-:S03]  /*0be0*/  DFMA R24, R16, R24, R20 ;  /* 0x000000181018722b */ /* 0x004fc60000000014 */
[----:B------:R-:W2:Y:S04]  /*0bf0*/  LDG.E.64 R16, desc[UR10][R14.64+-0x30] ;  /* 0xffffd00a0e107981 */ /* 0x000ea8000c1e1b00 */
[----:B------:R-:W2:Y:S01]  /*0c00*/  LDG.E.64 R20, desc[UR10][R12.64+-0x6000] ;  /* 0xffa0000a0c147981 */ /* 0x000ea2000c1e1b00 */
[----:B---3--:R-:W-:-:S03]  /*0c10*/  DFMA R22, R18, R22, R24 ;  /* 0x000000161216722b */ /* 0x008fc60000000018 */
        /* <DEDUP_REMOVED lines=38> */
[----:B------:R-:W-:-:S05]  /*0e80*/  VIADD R7, R7, 0x10 ;  /* 0x0000001007077836 */ /* 0x000fca0000000000 */
[----:B------:R-:W-:Y:S01]  /*0e90*/  ISETP.NE.AND P0, PT, R7, 0x200, PT ;  /* 0x000002000700780c */ /* 0x000fe20003f05270 */
[----:B--2---:R-:W-:Y:S01]  /*0ea0*/  DFMA R20, R16, R18, R20 ;  /* 0x000000121014722b */ /* 0x004fe20000000014 */
[----:B------:R-:W-:Y:S02]  /*0eb0*/  IADD3 R18, P1, PT, R12, 0x10000, RZ ;  /* 0x000100000c127810 */ /* 0x000fe40007f3e0ff */
[----:B------:R-:W-:-:S05]  /*0ec0*/  IADD3 R16, P2, PT, R14, 0x80, RZ ;  /* 0x000000800e107810 */ /* 0x000fca0007f5e0ff */
[----:B---3--:R-:W-:Y:S01]  /*0ed0*/  DFMA R20, R22, R24, R20 ;  /* 0x000000181614722b */ /* 0x008fe20000000014 */
[----:B------:R-:W-:Y:S02]  /*0ee0*/  IMAD.X R19, RZ, RZ, R13, P1 ;  /* 0x000000ffff137224 */ /* 0x000fe400008e060d */
[----:B------:R-:W-:Y:S01]  /*0ef0*/  IMAD.X R17, RZ, RZ, R15, P2 ;  /* 0x000000ffff117224 */ /* 0x000fe200010e060f */
[----:B------:R-:W-:Y:S07]  /*0f00*/  @P0 BRA `(.L_x_18) ;  /* 0xfffffffc00140947 */ /* 0x000fee000383ffff */
[----:B------:R-:W0:Y:S01]  /*0f10*/  LDC.64 R12, c[0x0][0x388] ;  /* 0x0000e200ff0c7b82 */ /* 0x000e220000000a00 */
[----:B------:R-:W-:Y:S02]  /*0f20*/  IMAD.IADD R7, R3, 0x1, R6 ;  /* 0x0000000103077824 */ /* 0x000fe400078e0206 */
[----:B------:R-:W-:-:S05]  /*0f30*/  VIADD R6, R6, 0x1 ;  /* 0x0000000106067836 */ /* 0x000fca0000000000 */
[----:B------:R-:W-:Y:S01]  /*0f40*/  ISETP.NE.AND P0, PT, R6, 0x200, PT ;  /* 0x000002000600780c */ /* 0x000fe20003f05270 */
[----:B0-----:R-:W-:-:S05]  /*0f50*/  IMAD.WIDE.U32 R12, R7, 0x8, R12 ;  /* 0x00000008070c7825 */ /* 0x001fca00078e000c */
[----:B------:R0:W-:Y:S07]  /*0f60*/  STG.E.64 desc[UR10][R12.64], R20 ;  /* 0x000000140c007986 */ /* 0x0001ee000c101b0a */
[----:B------:R-:W-:Y:S05]  /*0f70*/  @P0 BRA `(.L_x_19) ;  /* 0xfffffff800d40947 */ /* 0x000fea000383ffff */
[----:B------:R-:W1:Y:S01]  /*0f80*/  LDCU UR5, c[0x0][0x398] ;  /* 0x00007300ff0577ac */ /* 0x000e620008000800 */
[----:B------:R-:W-:Y:S02]  /*0f90*/  VIADD R2, R2, 0x1 ;  /* 0x0000000102027836 */ /* 0x000fe40000000000 */
[----:B-1----:R-:W-:-:S05]  /*0fa0*/  VIADD R3, R0, UR5 ;  /* 0x0000000500037c36 */ /* 0x002fca0008000000 */
[----:B------:R-:W-:-:S13]  /*0fb0*/  ISETP.GE.AND P0, PT, R2, R3, PT ;  /* 0x000000030200720c */ /* 0x000fda0003f06270 */
[----:B------:R-:W-:Y:S05]  /*0fc0*/  @!P0 BRA `(.L_x_20) ;  /* 0xfffffff800a88947 */ /* 0x000fea000383ffff */
[----:B------:R-:W-:Y:S05]  /*0fd0*/  BSYNC.RECONVERGENT B0 ;  /* 0x0000000000007941 */ /* 0x000fea0003800200 */
.L_x_17:
[----:B------:R-:W-:-:S09]  /*0fe0*/  UISETP.NE.AND UP0, UPT, UR9, URZ, UPT ;  /* 0x000000ff0900728c */ /* 0x000fd2000bf05270 */
[----:B------:R-:W-:Y:S05]  /*0ff0*/  BRA.U !UP0, `(.L_x_21) ;  /* 0x0000000508107547 */ /* 0x000fea000b800000 */
[----:B------:R-:W-:Y:S01]  /*1000*/  IMAD.U32 R2, RZ, RZ, UR12 ;  /* 0x0000000cff027e24 */ /* 0x000fe2000f8e00ff */
[----:B------:R-:W-:Y:S01]  /*1010*/  ISETP.LT.U32.AND P0, PT, RZ, UR9, PT ;  /* 0x00000009ff007c0c */ /* 0x000fe2000bf01070 */
[----:B0-----:R-:W-:Y:S02]  /*1020*/  IMAD.MOV.U32 R5, RZ, RZ, RZ ;  /* 0x000000ffff057224 */ /* 0x001fe400078e00ff */
        /* <DEDUP_REMOVED lines=22> */
.L_x_23:
        /* <DEDUP_REMOVED lines=17> */
.L_x_22:
        /* <DEDUP_REMOVED lines=22> */
[----:B------:R-:W2:Y:S01]  /*1400*/  LDG.E.U8 R7, desc[UR10][R6.64] ;  /* 0x0000000a06077981 */ /* 0x000ea2000c1e1100 */
[----:B------:R-:W-:-:S05]  /*1410*/  IADD3 R2, P0, PT, R8, R5, RZ ;  /* 0x0000000508027210 */ /* 0x000fca0007f1e0ff */
[----:B------:R-:W-:-:S05]  /*1420*/  IMAD.X R3, R9, 0x1, R3, P0 ;  /* 0x0000000109037824 */ /* 0x000fca00000e0603 */
[----:B--2---:R1:W-:Y:S03]  /*1430*/  STG.E.U8 desc[UR10][R2.64], R7 ;  /* 0x0000000702007986 */ /* 0x0043e6000c10110a */
.L_x_21:
[----:B------:R-:W2:Y:S01]  /*1440*/  LDCU UR6, c[0x0][0x39c] ;  /* 0x00007380ff0677ac */ /* 0x000ea20008000800 */
[----:B------:R-:W-:Y:S02]  /*1450*/  UIADD3 UR5, UPT, UPT, UR4, 0x1, URZ ;  /* 0x0000000104057890 */ /* 0x000fe4000fffe0ff */
[----:B--2---:R-:W-:-:S04]  /*1460*/  UIADD3 UR6, UPT, UPT, UR6, -0x2, URZ ;  /* 0xfffffffe06067890 */ /* 0x004fc8000fffe0ff */
[----:B------:R-:W-:-:S03]  /*1470*/  UISETP.NE.AND UP0, UPT, UR4, UR6, UPT ;  /* 0x000000060400728c */ /* 0x000fc6000bf05270 */
[----:B------:R-:W-:Y:S01]  /*1480*/  UMOV UR4, UR5 ;  /* 0x0000000500047c82 */ /* 0x000fe20008000000 */
[----:B------:R-:W-:Y:S06]  /*1490*/  BAR.SYNC.DEFER_BLOCKING 0x0 ;  /* 0x0000000000007b1d */ /* 0x000fec0000010000 */
[----:B------:R-:W-:Y:S05]  /*14a0*/  BRA.U UP0, `(.L_x_24) ;  /* 0xfffffff5005c7547 */ /* 0x000fea000b83ffff */
[----:B------:R-:W-:Y:S05]  /*14b0*/  EXIT ;  /* 0x000000000000794d */ /* 0x000fea0003800000 */
.L_x_25:
        /* <DEDUP_REMOVED lines=12> */
.L_x_27:


//--------------------- .nv.shared.reserved.0     --------------------------
	.section	.nv.shared.reserved.0,"aw",@nobits
	.weak		__nv_reservedSMEM_offset_0_alias
	.size		__nv_reservedSMEM_offset_0_alias, 0, 64
	.other		__nv_reservedSMEM_offset_0_alias,@"STO_CUDA_RESERVED_SHARED STV_DEFAULT"
__nv_reservedSMEM_offset_0_alias:
	.zero		0
	.zero		64


//--------------------- .nv.constant0._Z18synccalculate_fastPdi --------------------------
	.section	.nv.constant0._Z18synccalculate_fastPdi,"a",@progbits
	.sectionflags	@""
	.align	4
.nv.constant0._Z18synccalculate_fastPdi:
	.zero		908


//--------------------- .nv.constant0._Z12syncCaculatePdS_S_ii --------------------------
	.section	.nv.constant0._Z12syncCaculatePdS_S_ii,"a",@progbits
	.sectionflags	@""
	.align	4
.nv.constant0._Z12syncCaculatePdS_S_ii:
	.zero		928


//--------------------- SYMBOLS --------------------------

	.type		.nv.reservedSmem.offset0,@object
	.size		.nv.reservedSmem.offset0,0x4
	.type		malloc,@function
